//
// Generated by NVIDIA NVVM Compiler
//
// Compiler Build ID: CL-36424714
// Cuda compilation tools, release 13.0, V13.0.88
// Based on NVVM 20.0.0
//

.version 9.0
.target sm_100
.address_size 64

	// .globl	_Z24SimpleSumReductionKernelPiS_

.visible .entry _Z24SimpleSumReductionKernelPiS_(
	.param .u64 .ptr .align 1 _Z24SimpleSumReductionKernelPiS__param_0,
	.param .u64 .ptr .align 1 _Z24SimpleSumReductionKernelPiS__param_1
)
{
	.reg .pred 	%p<4>;
	.reg .b32 	%r<14>;
	.reg .b64 	%rd<9>;

	ld.param.u64 	%rd4, [_Z24SimpleSumReductionKernelPiS__param_0];
	ld.param.u64 	%rd3, [_Z24SimpleSumReductionKernelPiS__param_1];
	cvta.to.global.u64 	%rd1, %rd4;
	mov.u32 	%r1, %tid.x;
	shl.b32 	%r6, %r1, 1;
	mov.u32 	%r2, %ntid.x;
	mul.wide.u32 	%rd5, %r6, 4;
	add.s64 	%rd2, %rd1, %rd5;
	mov.b32 	%r13, 1;
$L__BB0_1:
	add.s32 	%r7, %r13, -1;
	and.b32  	%r8, %r7, %r1;
	setp.ne.s32 	%p1, %r8, 0;
	@%p1 bra 	$L__BB0_3;
	mul.wide.s32 	%rd6, %r13, 4;
	add.s64 	%rd7, %rd2, %rd6;
	ld.global.u32 	%r9, [%rd7];
	ld.global.u32 	%r10, [%rd2];
	add.s32 	%r11, %r10, %r9;
	st.global.u32 	[%rd2], %r11;
$L__BB0_3:
	bar.sync 	0;
	shl.b32 	%r13, %r13, 1;
	setp.le.u32 	%p2, %r13, %r2;
	@%p2 bra 	$L__BB0_1;
	setp.ne.s32 	%p3, %r1, 0;
	@%p3 bra 	$L__BB0_6;
	ld.global.u32 	%r12, [%rd1];
	cvta.to.global.u64 	%rd8, %rd3;
	st.global.u32 	[%rd8], %r12;
$L__BB0_6:
	ret;

}


// ===== COMPILED SASS (sm_100) =====

	.target	sm_100

	.elftype	@"ET_EXEC"


//--------------------- .note.nv.tkinfo           --------------------------
	.section	.note.nv.tkinfo,"",@"SHT_NOTE"
	.sectionflags	@"SHF_NOTE_NV_TKINFO"
	.tkinfo
        /*0018*/ 	.word	0x00000002
        /*0030*/ 	.string	""
        /*0030*/ 	.string	"ptxas"
        /*0030*/ 	.string	"Cuda compilation tools, release 13.0, V13.0.88"
        /*0030*/ 	.string	"Build cuda_13.0.r13.0/compiler.36424714_0"
        /*0030*/ 	.string	"-arch sm_100 -m 64 "



//--------------------- .note.nv.cuinfo           --------------------------
	.section	.note.nv.cuinfo,"",@"SHT_NOTE"
	.sectionflags	@"SHF_NOTE_NV_CUINFO"
        /*0018*/ 	.short	0x0002
        /*001a*/ 	.short	0x0064
        /*001c*/ 	.short	0x0082
	.zero		2


//--------------------- .nv.info                  --------------------------
	.section	.nv.info,"",@"SHT_CUDA_INFO"
	.align	4


	//----- nvinfo : EIATTR_REGCOUNT
	.align		4
        /*0000*/ 	.byte	0x04, 0x2f
        /*0002*/ 	.short	(.L_1 - .L_0)
	.align		4
.L_0:
        /*0004*/ 	.word	index@(_Z24SimpleSumReductionKernelPiS_)
        /*0008*/ 	.word	0x0000000e


	//----- nvinfo : EIATTR_FRAME_SIZE
	.align		4
.L_1:
        /*000c*/ 	.byte	0x04, 0x11
        /*000e*/ 	.short	(.L_3 - .L_2)
	.align		4
.L_2:
        /*0010*/ 	.word	index@(_Z24SimpleSumReductionKernelPiS_)
        /*0014*/ 	.word	0x00000000


	//----- nvinfo : EIATTR_MIN_STACK_SIZE
	.align		4
.L_3:
        /*0018*/ 	.byte	0x04, 0x12
        /*001a*/ 	.short	(.L_5 - .L_4)
	.align		4
.L_4:
        /*001c*/ 	.word	index@(_Z24SimpleSumReductionKernelPiS_)
        /*0020*/ 	.word	0x00000000
.L_5:


//--------------------- .nv.compat                --------------------------
	.section	.nv.compat,"",@"SHT_CUDA_COMPAT_INFO"
	.align	4
        /*0000*/ 	.byte	0x02, 0x09, 0x00, 0x00, 0x02, 0x02, 0x01, 0x00, 0x02, 0x05, 0x05, 0x00, 0x03, 0x07, 0x01, 0x01
        /*0010*/ 	.byte	0x02, 0x03, 0x00, 0x00, 0x02, 0x06, 0x01, 0x00, 0x04, 0x0b, 0x08, 0x00, 0x09, 0x00, 0x00, 0x00
        /*0020*/ 	.byte	0x00, 0x00, 0x00, 0x00


//--------------------- .nv.info._Z24SimpleSumReductionKernelPiS_ --------------------------
	.section	.nv.info._Z24SimpleSumReductionKernelPiS_,"",@"SHT_CUDA_INFO"
	.sectionflags	@""
	.align	4


	//----- nvinfo : EIATTR_CUDA_API_VERSION
	.align		4
        /*0000*/ 	.byte	0x04, 0x37
        /*0002*/ 	.short	(.L_7 - .L_6)
.L_6:
        /*0004*/ 	.word	0x00000082


	//----- nvinfo : EIATTR_KPARAM_INFO
	.align		4
.L_7:
        /*0008*/ 	.byte	0x04, 0x17
        /*000a*/ 	.short	(.L_9 - .L_8)
.L_8:
        /*000c*/ 	.word	0x00000000
        /*0010*/ 	.short	0x0001
        /*0012*/ 	.short	0x0008
        /*0014*/ 	.byte	0x00, 0xf5, 0x21, 0x00


	//----- nvinfo : EIATTR_KPARAM_INFO
	.align		4
.L_9:
        /*0018*/ 	.byte	0x04, 0x17
        /*001a*/ 	.short	(.L_11 - .L_10)
.L_10:
        /*001c*/ 	.word	0x00000000
        /*0020*/ 	.short	0x0000
        /*0022*/ 	.short	0x0000
        /*0024*/ 	.byte	0x00, 0xf5, 0x21, 0x00


	//----- nvinfo : EIATTR_SPARSE_MMA_MASK
	.align		4
.L_11:
        /*0028*/ 	.byte	0x03, 0x50
        /*002a*/ 	.short	0x0000


	//----- nvinfo : EIATTR_MAXREG_COUNT
	.align		4
        /*002c*/ 	.byte	0x03, 0x1b
        /*002e*/ 	.short	0x00ff


	//----- nvinfo : EIATTR_NUM_BARRIERS
	.align		4
        /*0030*/ 	.byte	0x02, 0x4c
        /*0032*/ 	.byte	0x01
	.zero		1


	//----- nvinfo : EIATTR_MERCURY_ISA_VERSION
	.align		4
        /*0034*/ 	.byte	0x03, 0x5f
        /*0036*/ 	.short	0x0101


	//----- nvinfo : EIATTR_VRC_CTA_INIT_COUNT
	.align		4
        /*0038*/ 	.byte	0x02, 0x4a
	.zero		1
	.zero		1


	//----- nvinfo : EIATTR_EXIT_INSTR_OFFSETS
	.align		4
        /*003c*/ 	.byte	0x04, 0x1c
        /*003e*/ 	.short	(.L_13 - .L_12)


	//   ....[0]....
.L_12:
        /*0040*/ 	.word	0x00000170


	//   ....[1]....
        /*0044*/ 	.word	0x000001c0


	//----- nvinfo : EIATTR_CRS_STACK_SIZE
	.align		4
.L_13:
        /*0048*/ 	.byte	0x04, 0x1e
        /*004a*/ 	.short	(.L_15 - .L_14)
.L_14:
        /*004c*/ 	.word	0x00000000


	//----- nvinfo : EIATTR_CBANK_PARAM_SIZE
	.align		4
.L_15:
        /*0050*/ 	.byte	0x03, 0x19
        /*0052*/ 	.short	0x0010


	//----- nvinfo : EIATTR_PARAM_CBANK
	.align		4
        /*0054*/ 	.byte	0x04, 0x0a
        /*0056*/ 	.short	(.L_17 - .L_16)
	.align		4
.L_16:
        /*0058*/ 	.word	index@(.nv.constant0._Z24SimpleSumReductionKernelPiS_)
        /*005c*/ 	.short	0x0380
        /*005e*/ 	.short	0x0010


	//----- nvinfo : EIATTR_SW_WAR
	.align		4
.L_17:
        /*0060*/ 	.byte	0x04, 0x36
        /*0062*/ 	.short	(.L_19 - .L_18)
.L_18:
        /*0064*/ 	.word	0x00000008
.L_19:


//--------------------- .nv.callgraph             --------------------------
	.section	.nv.callgraph,"",@"SHT_CUDA_CALLGRAPH"
	.align	4
	.sectionentsize	8
	.align		4
        /*0000*/ 	.word	0x00000000
	.align		4
        /*0004*/ 	.word	0xffffffff
	.align		4
        /*0008*/ 	.word	0x00000000
	.align		4
        /*000c*/ 	.word	0xfffffffe
	.align		4
        /*0010*/ 	.word	0x00000000
	.align		4
        /*0014*/ 	.word	0xfffffffd
	.align		4
        /*0018*/ 	.word	0x00000000
	.align		4
        /*001c*/ 	.word	0xfffffffc


//--------------------- .text._Z24SimpleSumReductionKernelPiS_ --------------------------
	.section	.text._Z24SimpleSumReductionKernelPiS_,"ax",@progbits
	.align	128
        .global         _Z24SimpleSumReductionKernelPiS_
        .type           _Z24SimpleSumReductionKernelPiS_,@function
        .size           _Z24SimpleSumReductionKernelPiS_,(.L_x_4 - _Z24SimpleSumReductionKernelPiS_)
        .other          _Z24SimpleSumReductionKernelPiS_,@"STO_CUDA_ENTRY STV_DEFAULT"
_Z24SimpleSumReductionKernelPiS_:
.text._Z24SimpleSumReductionKernelPiS_:
[----:B------:R-:W-:Y:S01]  /*0000*/  LDC R1, c[0x0][0x37c] ;  /* 0x0000df00ff017b82 */ /* 0x000fe20000000800 */
[----:B------:R-:W0:Y:S07]  /*0010*/  S2R R11, SR_TID.X ;  /* 0x00000000000b7919 */ /* 0x000e2e0000002100 */
[----:B------:R-:W1:Y:S01]  /*0020*/  LDC.64 R2, c[0x0][0x380] ;  /* 0x0000e000ff027b82 */ /* 0x000e620000000a00 */
[----:B------:R-:W-:Y:S01]  /*0030*/  HFMA2 R7, -RZ, RZ, 0, 5.9604644775390625e-08 ;  /* 0x00000001ff077431 */ /* 0x000fe200000001ff */
[----:B------:R-:W2:Y:S01]  /*0040*/  LDCU.64 UR4, c[0x0][0x358] ;  /* 0x00006b00ff0477ac */ /* 0x000ea20008000a00 */
[----:B------:R-:W3:Y:S01]  /*0050*/  LDCU UR6, c[0x0][0x360] ;  /* 0x00006c00ff0677ac */ /* 0x000ee20008000800 */
[----:B0-----:R-:W-:-:S04]  /*0060*/  IMAD.SHL.U32 R5, R11, 0x2, RZ ;  /* 0x000000020b057824 */ /* 0x001fc800078e00ff */
[----:B-123--:R-:W-:-:S07]  /*0070*/  IMAD.WIDE.U32 R2, R5, 0x4, R2 ;  /* 0x0000000405027825 */ /* 0x00efce00078e0002 */
.L_x_2:
[----:B------:R-:W-:Y:S01]  /*0080*/  VIADD R0, R7, 0xffffffff ;  /* 0xffffffff07007836 */ /* 0x000fe20000000000 */
[----:B------:R-:W-:Y:S04]  /*0090*/  BSSY.RECONVERGENT B0, `(.L_x_0) ;  /* 0x0000008000007945 */ /* 0x000fe80003800200 */
[----:B------:R-:W-:-:S13]  /*00a0*/  LOP3.LUT P0, RZ, R0, R11, RZ, 0xc0, !PT ;  /* 0x0000000b00ff7212 */ /* 0x000fda000780c0ff */
[----:B0-----:R-:W-:Y:S05]  /*00b0*/  @P0 BRA `(.L_x_1) ;  /* 0x0000000000140947 */ /* 0x001fea0003800000 */
[----:B------:R-:W-:Y:S01]  /*00c0*/  IMAD.WIDE R4, R7, 0x4, R2 ;  /* 0x0000000407047825 */ /* 0x000fe200078e0202 */
[----:B------:R-:W2:Y:S05]  /*00d0*/  LDG.E R9, desc[UR4][R2.64] ;  /* 0x0000000402097981 */ /* 0x000eaa000c1e1900 */
[----:B------:R-:W2:Y:S02]  /*00e0*/  LDG.E R4, desc[UR4][R4.64] ;  /* 0x0000000404047981 */ /* 0x000ea4000c1e1900 */
[----:B--2---:R-:W-:-:S05]  /*00f0*/  IADD3 R9, PT, PT, R4, R9, RZ ;  /* 0x0000000904097210 */ /* 0x004fca0007ffe0ff */
[----:B------:R0:W-:Y:S02]  /*0100*/  STG.E desc[UR4][R2.64], R9 ;  /* 0x0000000902007986 */ /* 0x0001e4000c101904 */
.L_x_1:
[----:B------:R-:W-:Y:S05]  /*0110*/  BSYNC.RECONVERGENT B0 ;  /* 0x0000000000007941 */ /* 0x000fea0003800200 */
.L_x_0:
[----:B------:R-:W-:Y:S01]  /*0120*/  IMAD.SHL.U32 R7, R7, 0x2, RZ ;  /* 0x0000000207077824 */ /* 0x000fe200078e00ff */
[----:B------:R-:W-:Y:S04]  /*0130*/  BAR.SYNC.DEFER_BLOCKING 0x0 ;  /* 0x0000000000007b1d */ /* 0x000fe80000010000 */
[----:B------:R-:W-:-:S13]  /*0140*/  ISETP.GT.U32.AND P0, PT, R7, UR6, PT ;  /* 0x0000000607007c0c */ /* 0x000fda000bf04070 */
[----:B------:R-:W-:Y:S05]  /*0150*/  @!P0 BRA `(.L_x_2) ;  /* 0xfffffffc00c88947 */ /* 0x000fea000383ffff */
[----:B------:R-:W-:-:S13]  /*0160*/  ISETP.NE.AND P0, PT, R11, RZ, PT ;  /* 0x000000ff0b00720c */ /* 0x000fda0003f05270 */
[----:B------:R-:W-:Y:S05]  /*0170*/  @P0 EXIT ;  /* 0x000000000000094d */ /* 0x000fea0003800000 */
[----:B0-----:R-:W0:Y:S02]  /*0180*/  LDC.64 R2, c[0x0][0x380] ;  /* 0x0000e000ff027b82 */ /* 0x001e240000000a00 */
[----:B0-----:R-:W2:Y:S06]  /*0190*/  LDG.E R3, desc[UR4][R2.64] ;  /* 0x0000000402037981 */ /* 0x001eac000c1e1900 */
[----:B------:R-:W2:Y:S02]  /*01a0*/  LDC.64 R4, c[0x0][0x388] ;  /* 0x0000e200ff047b82 */ /* 0x000ea40000000a00 */
[----:B--2---:R-:W-:Y:S01]  /*01b0*/  STG.E desc[UR4][R4.64], R3 ;  /* 0x0000000304007986 */ /* 0x004fe2000c101904 */
[----:B------:R-:W-:Y:S05]  /*01c0*/  EXIT ;  /* 0x000000000000794d */ /* 0x000fea0003800000 */
.L_x_3:
[----:B------:R-:W-:-:S00]  /*01d0*/  BRA `(.L_x_3) ;  /* 0xfffffffc00fc7947 */ /* 0x000fc0000383ffff */
[----:B------:R-:W-:-:S00]  /*01e0*/  NOP ;  /* 0x0000000000007918 */ /* 0x000fc00000000000 */
        /* <DEDUP_REMOVED lines=9> */
.L_x_4:


//--------------------- .nv.shared.reserved.0     --------------------------
	.section	.nv.shared.reserved.0,"aw",@nobits
	.weak		__nv_reservedSMEM_offset_0_alias
	.size		__nv_reservedSMEM_offset_0_alias, 0, 64
	.other		__nv_reservedSMEM_offset_0_alias,@"STO_CUDA_RESERVED_SHARED STV_DEFAULT"
__nv_reservedSMEM_offset_0_alias:
	.zero		0
	.zero		64


//--------------------- .nv.constant0._Z24SimpleSumReductionKernelPiS_ --------------------------
	.section	.nv.constant0._Z24SimpleSumReductionKernelPiS_,"a",@progbits
	.sectionflags	@""
	.align	4
.nv.constant0._Z24SimpleSumReductionKernelPiS_:
	.zero		912


//--------------------- SYMBOLS --------------------------

	.type		.nv.reservedSmem.offset0,@object
	.size		.nv.reservedSmem.offset0,0x4
